//
// Generated by NVIDIA NVVM Compiler
//
// Compiler Build ID: CL-36424714
// Cuda compilation tools, release 13.0, V13.0.88
// Based on NVVM 20.0.0
//

.version 9.0
.target sm_100
.address_size 64

	// .globl	_Z5hellov
.extern .func  (.param .b32 func_retval0) vprintf
(
	.param .b64 vprintf_param_0,
	.param .b64 vprintf_param_1
)
;
.global .align 1 .b8 $str[44] = {72, 101, 108, 108, 111, 32, 87, 111, 114, 108, 100, 32, 98, 121, 32, 67, 104, 114, 105, 115, 116, 111, 112, 104, 101, 114, 32, 71, 97, 114, 99, 195, 173, 97, 32, 40, 50, 48, 53, 52, 49, 41, 10};
.global .align 1 .b8 $str$1[42] = {84, 104, 114, 101, 97, 100, 32, 49, 48, 50, 51, 44, 32, 67, 104, 114, 105, 115, 116, 111, 112, 104, 101, 114, 32, 71, 97, 114, 99, 195, 173, 97, 32, 40, 50, 48, 53, 52, 49, 41, 10};

.visible .entry _Z5hellov()
{
	.reg .pred 	%p<2>;
	.reg .b32 	%r<9>;
	.reg .b64 	%rd<5>;

	mov.u32 	%r1, %ctaid.x;
	mov.u32 	%r2, %ntid.x;
	mov.u32 	%r3, %tid.x;
	mad.lo.s32 	%r4, %r1, %r2, %r3;
	mov.u64 	%rd1, $str;
	cvta.global.u64 	%rd2, %rd1;
	{ // callseq 0, 0
	.param .b64 param0;
	st.param.b64 	[param0], %rd2;
	.param .b64 param1;
	st.param.b64 	[param1], 0;
	.param .b32 retval0;
	call.uni (retval0), 
	vprintf, 
	(
	param0, 
	param1
	);
	ld.param.b32 	%r5, [retval0];
	} // callseq 0
	setp.ne.s32 	%p1, %r4, 1023;
	@%p1 bra 	$L__BB0_2;
	mov.u64 	%rd3, $str$1;
	cvta.global.u64 	%rd4, %rd3;
	{ // callseq 1, 0
	.param .b64 param0;
	st.param.b64 	[param0], %rd4;
	.param .b64 param1;
	st.param.b64 	[param1], 0;
	.param .b32 retval0;
	call.uni (retval0), 
	vprintf, 
	(
	param0, 
	param1
	);
	ld.param.b32 	%r7, [retval0];
	} // callseq 1
$L__BB0_2:
	ret;

}


// ===== COMPILED SASS (sm_100) =====

	.target	sm_100

	.elftype	@"ET_EXEC"


//--------------------- .note.nv.tkinfo           --------------------------
	.section	.note.nv.tkinfo,"",@"SHT_NOTE"
	.sectionflags	@"SHF_NOTE_NV_TKINFO"
	.tkinfo
        /*0018*/ 	.word	0x00000002
        /*0030*/ 	.string	""
        /*0030*/ 	.string	"ptxas"
        /*0030*/ 	.string	"Cuda compilation tools, release 13.0, V13.0.88"
        /*0030*/ 	.string	"Build cuda_13.0.r13.0/compiler.36424714_0"
        /*0030*/ 	.string	"-arch sm_100 -m 64 "



//--------------------- .note.nv.cuinfo           --------------------------
	.section	.note.nv.cuinfo,"",@"SHT_NOTE"
	.sectionflags	@"SHF_NOTE_NV_CUINFO"
        /*0018*/ 	.short	0x0002
        /*001a*/ 	.short	0x0064
        /*001c*/ 	.short	0x0082
	.zero		2


//--------------------- .nv.info                  --------------------------
	.section	.nv.info,"",@"SHT_CUDA_INFO"
	.align	4


	//----- nvinfo : EIATTR_REGCOUNT
	.align		4
        /*0000*/ 	.byte	0x04, 0x2f
        /*0002*/ 	.short	(.L_3 - .L_2)
	.align		4
.L_2:
        /*0004*/ 	.word	index@(_Z5hellov)
        /*0008*/ 	.word	0x00000018


	//----- nvinfo : EIATTR_FRAME_SIZE
	.align		4
.L_3:
        /*000c*/ 	.byte	0x04, 0x11
        /*000e*/ 	.short	(.L_5 - .L_4)
	.align		4
.L_4:
        /*0010*/ 	.word	index@(_Z5hellov)
        /*0014*/ 	.word	0x00000000


	//----- nvinfo : EIATTR_MIN_STACK_SIZE
	.align		4
.L_5:
        /*0018*/ 	.byte	0x04, 0x12
        /*001a*/ 	.short	(.L_7 - .L_6)
	.align		4
.L_6:
        /*001c*/ 	.word	index@(_Z5hellov)
        /*0020*/ 	.word	0x00000000
.L_7:


//--------------------- .nv.compat                --------------------------
	.section	.nv.compat,"",@"SHT_CUDA_COMPAT_INFO"
	.align	4
        /*0000*/ 	.byte	0x02, 0x09, 0x00, 0x00, 0x02, 0x02, 0x01, 0x00, 0x02, 0x05, 0x05, 0x00, 0x03, 0x07, 0x01, 0x01
        /*0010*/ 	.byte	0x02, 0x03, 0x00, 0x00, 0x02, 0x06, 0x01, 0x00, 0x04, 0x0b, 0x08, 0x00, 0x09, 0x00, 0x00, 0x00
        /*0020*/ 	.byte	0x00, 0x00, 0x00, 0x00


//--------------------- .nv.info._Z5hellov        --------------------------
	.section	.nv.info._Z5hellov,"",@"SHT_CUDA_INFO"
	.sectionflags	@""
	.align	4


	//----- nvinfo : EIATTR_CUDA_API_VERSION
	.align		4
        /*0000*/ 	.byte	0x04, 0x37
        /*0002*/ 	.short	(.L_9 - .L_8)
.L_8:
        /*0004*/ 	.word	0x00000082


	//----- nvinfo : EIATTR_SPARSE_MMA_MASK
	.align		4
.L_9:
        /*0008*/ 	.byte	0x03, 0x50
        /*000a*/ 	.short	0x0000


	//----- nvinfo : EIATTR_MAXREG_COUNT
	.align		4
        /*000c*/ 	.byte	0x03, 0x1b
        /*000e*/ 	.short	0x00ff


	//----- nvinfo : EIATTR_EXTERNS
	.align		4
        /*0010*/ 	.byte	0x04, 0x0f
        /*0012*/ 	.short	(.L_11 - .L_10)


	//   ....[0]....
	.align		4
.L_10:
        /*0014*/ 	.word	index@(vprintf)


	//----- nvinfo : EIATTR_MERCURY_ISA_VERSION
	.align		4
.L_11:
        /*0018*/ 	.byte	0x03, 0x5f
        /*001a*/ 	.short	0x0101


	//----- nvinfo : EIATTR_VRC_CTA_INIT_COUNT
	.align		4
        /*001c*/ 	.byte	0x02, 0x4a
	.zero		1
	.zero		1


	//----- nvinfo : EIATTR_SYSCALL_OFFSETS
	.align		4
        /*0020*/ 	.byte	0x04, 0x46
        /*0022*/ 	.short	(.L_13 - .L_12)


	//   ....[0]....
.L_12:
        /*0024*/ 	.word	0x000000c0


	//   ....[1]....
        /*0028*/ 	.word	0x00000150


	//----- nvinfo : EIATTR_EXIT_INSTR_OFFSETS
	.align		4
.L_13:
        /*002c*/ 	.byte	0x04, 0x1c
        /*002e*/ 	.short	(.L_15 - .L_14)


	//   ....[0]....
.L_14:
        /*0030*/ 	.word	0x000000e0


	//   ....[1]....
        /*0034*/ 	.word	0x00000160


	//----- nvinfo : EIATTR_CRS_STACK_SIZE
	.align		4
.L_15:
        /*0038*/ 	.byte	0x04, 0x1e
        /*003a*/ 	.short	(.L_17 - .L_16)
.L_16:
        /*003c*/ 	.word	0x00000000


	//----- nvinfo : EIATTR_SW_WAR
	.align		4
.L_17:
        /*0040*/ 	.byte	0x04, 0x36
        /*0042*/ 	.short	(.L_19 - .L_18)
.L_18:
        /*0044*/ 	.word	0x00000008
.L_19:


//--------------------- .nv.callgraph             --------------------------
	.section	.nv.callgraph,"",@"SHT_CUDA_CALLGRAPH"
	.align	4
	.sectionentsize	8
	.align		4
        /*0000*/ 	.word	0x00000000
	.align		4
        /*0004*/ 	.word	0xffffffff
	.align		4
        /*0008*/ 	.word	index@(_Z5hellov)
	.align		4
        /*000c*/ 	.word	index@(vprintf)
	.align		4
        /*0010*/ 	.word	0x00000000
	.align		4
        /*0014*/ 	.word	0xfffffffe
	.align		4
        /*0018*/ 	.word	0x00000000
	.align		4
        /*001c*/ 	.word	0xfffffffd
	.align		4
        /*0020*/ 	.word	0x00000000
	.align		4
        /*0024*/ 	.word	0xfffffffc


//--------------------- .nv.constant4             --------------------------
	.section	.nv.constant4,"a",@progbits
	.align	8
	.align		8
.nv.constant4:
        /*0000*/ 	.dword	vprintf
	.align		8
        /*0008*/ 	.dword	$str
	.align		8
        /*0010*/ 	.dword	$str$1


//--------------------- .text._Z5hellov           --------------------------
	.section	.text._Z5hellov,"ax",@progbits
	.align	128
        .global         _Z5hellov
        .type           _Z5hellov,@function
        .size           _Z5hellov,(.L_x_3 - _Z5hellov)
        .other          _Z5hellov,@"STO_CUDA_ENTRY STV_DEFAULT"
_Z5hellov:
.text._Z5hellov:
[----:B------:R-:W0:Y:S01]  /*0000*/  LDC R1, c[0x0][0x37c] ;  /* 0x0000df00ff017b82 */ /* 0x000e220000000800 */
[----:B------:R-:W1:Y:S07]  /*0010*/  S2R R3, SR_TID.X ;  /* 0x0000000000037919 */ /* 0x000e6e0000002100 */
[----:B------:R-:W1:Y:S01]  /*0020*/  S2UR UR4, SR_CTAID.X ;  /* 0x00000000000479c3 */ /* 0x000e620000002500 */
[----:B------:R-:W-:Y:S01]  /*0030*/  MOV R2, 0x0 ;  /* 0x0000000000027802 */ /* 0x000fe20000000f00 */
[----:B------:R-:W2:Y:S01]  /*0040*/  LDCU.64 UR6, c[0x4][0x8] ;  /* 0x01000100ff0677ac */ /* 0x000ea20008000a00 */
[----:B------:R-:W-:-:S05]  /*0050*/  CS2R R6, SRZ ;  /* 0x0000000000067805 */ /* 0x000fca000001ff00 */
[----:B------:R-:W1:Y:S08]  /*0060*/  LDC R16, c[0x0][0x360] ;  /* 0x0000d800ff107b82 */ /* 0x000e700000000800 */
[----:B------:R3:W4:Y:S01]  /*0070*/  LDC.64 R8, c[0x4][R2] ;  /* 0x0100000002087b82 */ /* 0x0007220000000a00 */
[----:B--2---:R-:W-:Y:S02]  /*0080*/  IMAD.U32 R4, RZ, RZ, UR6 ;  /* 0x00000006ff047e24 */ /* 0x004fe4000f8e00ff */
[----:B------:R-:W-:-:S02]  /*0090*/  IMAD.U32 R5, RZ, RZ, UR7 ;  /* 0x00000007ff057e24 */ /* 0x000fc4000f8e00ff */
[----:B01-3--:R-:W-:-:S07]  /*00a0*/  IMAD R16, R16, UR4, R3 ;  /* 0x0000000410107c24 */ /* 0x00bfce000f8e0203 */
[----:B------:R-:W-:-:S07]  /*00b0*/  LEPC R20, `(.L_x_0) ;  /* 0x000000001014794e */ /* 0x000fce0000000000 */
[----:B----4-:R-:W-:Y:S05]  /*00c0*/  CALL.ABS.NOINC R8 ;  /* 0x0000000008007343 */ /* 0x010fea0003c00000 */
.L_x_0:
[----:B------:R-:W-:-:S13]  /*00d0*/  ISETP.NE.AND P0, PT, R16, 0x3ff, PT ;  /* 0x000003ff1000780c */ /* 0x000fda0003f05270 */
[----:B------:R-:W-:Y:S05]  /*00e0*/  @P0 EXIT ;  /* 0x000000000000094d */ /* 0x000fea0003800000 */
[----:B------:R-:W0:Y:S01]  /*00f0*/  LDC.64 R2, c[0x4][R2] ;  /* 0x0100000002027b82 */ /* 0x000e220000000a00 */
[----:B------:R-:W1:Y:S01]  /*0100*/  LDCU.64 UR4, c[0x4][0x10] ;  /* 0x01000200ff0477ac */ /* 0x000e620008000a00 */
[----:B------:R-:W-:Y:S01]  /*0110*/  CS2R R6, SRZ ;  /* 0x0000000000067805 */ /* 0x000fe2000001ff00 */
[----:B-1----:R-:W-:Y:S02]  /*0120*/  IMAD.U32 R4, RZ, RZ, UR4 ;  /* 0x00000004ff047e24 */ /* 0x002fe4000f8e00ff */
[----:B------:R-:W-:-:S07]  /*0130*/  IMAD.U32 R5, RZ, RZ, UR5 ;  /* 0x00000005ff057e24 */ /* 0x000fce000f8e00ff */
[----:B------:R-:W-:-:S07]  /*0140*/  LEPC R20, `(.L_x_1) ;  /* 0x000000001014794e */ /* 0x000fce0000000000 */
[----:B0-----:R-:W-:Y:S05]  /*0150*/  CALL.ABS.NOINC R2 ;  /* 0x0000000002007343 */ /* 0x001fea0003c00000 */
.L_x_1:
[----:B------:R-:W-:Y:S05]  /*0160*/  EXIT ;  /* 0x000000000000794d */ /* 0x000fea0003800000 */
.L_x_2:
[----:B------:R-:W-:-:S00]  /*0170*/  BRA `(.L_x_2) ;  /* 0xfffffffc00fc7947 */ /* 0x000fc0000383ffff */
[----:B------:R-:W-:-:S00]  /*0180*/  NOP ;  /* 0x0000000000007918 */ /* 0x000fc00000000000 */
[----:B------:R-:W-:-:S00]  /*0190*/  NOP ;  /* 0x0000000000007918 */ /* 0x000fc00000000000 */
[----:B------:R-:W-:-:S00]  /*01a0*/  NOP ;  /* 0x0000000000007918 */ /* 0x000fc00000000000 */
[----:B------:R-:W-:-:S00]  /*01b0*/  NOP ;  /* 0x0000000000007918 */ /* 0x000fc00000000000 */
[----:B------:R-:W-:-:S00]  /*01c0*/  NOP ;  /* 0x0000000000007918 */ /* 0x000fc00000000000 */
[----:B------:R-:W-:-:S00]  /*01d0*/  NOP ;  /* 0x0000000000007918 */ /* 0x000fc00000000000 */
[----:B------:R-:W-:-:S00]  /*01e0*/  NOP ;  /* 0x0000000000007918 */ /* 0x000fc00000000000 */
[----:B------:R-:W-:-:S00]  /*01f0*/  NOP ;  /* 0x0000000000007918 */ /* 0x000fc00000000000 */
.L_x_3:


//--------------------- .nv.global.init           --------------------------
	.section	.nv.global.init,"aw",@progbits
.nv.global.init:
	.type		$str$1,@object
	.size		$str$1,($str - $str$1)
$str$1:
        /*0000*/ 	.byte	0x54, 0x68, 0x72, 0x65, 0x61, 0x64, 0x20, 0x31, 0x30, 0x32, 0x33, 0x2c, 0x20, 0x43, 0x68, 0x72
        /*0010*/ 	.byte	0x69, 0x73, 0x74, 0x6f, 0x70, 0x68, 0x65, 0x72, 0x20, 0x47, 0x61, 0x72, 0x63, 0xc3, 0xad, 0x61
        /*0020*/ 	.byte	0x20, 0x28, 0x32, 0x30, 0x35, 0x34, 0x31, 0x29, 0x0a, 0x00
	.type		$str,@object
	.size		$str,(.L_0 - $str)
$str:
        /*002a*/ 	.byte	0x48, 0x65, 0x6c, 0x6c, 0x6f, 0x20, 0x57, 0x6f, 0x72, 0x6c, 0x64, 0x20, 0x62, 0x79, 0x20, 0x43
        /*003a*/ 	.byte	0x68, 0x72, 0x69, 0x73, 0x74, 0x6f, 0x70, 0x68, 0x65, 0x72, 0x20, 0x47, 0x61, 0x72, 0x63, 0xc3
        /*004a*/ 	.byte	0xad, 0x61, 0x20, 0x28, 0x32, 0x30, 0x35, 0x34, 0x31, 0x29, 0x0a, 0x00
.L_0:


//--------------------- .nv.shared.reserved.0     --------------------------
	.section	.nv.shared.reserved.0,"aw",@nobits
	.weak		__nv_reservedSMEM_offset_0_alias
	.size		__nv_reservedSMEM_offset_0_alias, 0, 64
	.other		__nv_reservedSMEM_offset_0_alias,@"STO_CUDA_RESERVED_SHARED STV_DEFAULT"
__nv_reservedSMEM_offset_0_alias:
	.zero		0
	.zero		64


//--------------------- .nv.constant0._Z5hellov   --------------------------
	.section	.nv.constant0._Z5hellov,"a",@progbits
	.sectionflags	@""
	.align	4
.nv.constant0._Z5hellov:
	.zero		896


//--------------------- SYMBOLS --------------------------

	.type		.nv.reservedSmem.offset0,@object
	.size		.nv.reservedSmem.offset0,0x4
	.type		vprintf,@function
